	.headerflags	@"EF_CUDA_TEXMODE_UNIFIED EF_CUDA_64BIT_ADDRESS EF_CUDA_SM86 EF_CUDA_VIRTUAL_SM(EF_CUDA_SM86)"
	.elftype	@"ET_EXEC"


//--------------------- .nv.info                  --------------------------
	.section	.nv.info,"",@"SHT_CUDA_INFO"
	.align	4


	//----- nvinfo : EIATTR_REGCOUNT
	.align		4
        /*0000*/ 	.byte	0x04, 0x2f
        /*0002*/ 	.short	(.L_1 - .L_0)
	.align		4
.L_0:
        /*0004*/ 	.word	index@(triton_poi_fused__to_copy_2)
        /*0008*/ 	.word	0x00000008


	//----- nvinfo : EIATTR_MIN_STACK_SIZE
	.align		4
.L_1:
        /*000c*/ 	.byte	0x04, 0x12
        /*000e*/ 	.short	(.L_3 - .L_2)
	.align		4
.L_2:
        /*0010*/ 	.word	index@(triton_poi_fused__to_copy_2)
        /*0014*/ 	.word	0x00000000


	//----- nvinfo : EIATTR_FRAME_SIZE
	.align		4
.L_3:
        /*0018*/ 	.byte	0x04, 0x11
        /*001a*/ 	.short	(.L_5 - .L_4)
	.align		4
.L_4:
        /*001c*/ 	.word	index@(triton_poi_fused__to_copy_2)
        /*0020*/ 	.word	0x00000000


	//----- nvinfo : EIATTR_MIN_STACK_SIZE
	.align		4
.L_5:
        /*0024*/ 	.byte	0x04, 0x12
        /*0026*/ 	.short	(.L_7 - .L_6)
	.align		4
.L_6:
        /*0028*/ 	.word	index@(triton_poi_fused__to_copy_2)
        /*002c*/ 	.word	0x00000000
.L_7:


//--------------------- .nv.info.triton_poi_fused__to_copy_2 --------------------------
	.section	.nv.info.triton_poi_fused__to_copy_2,"",@"SHT_CUDA_INFO"
	.sectionflags	@""
	.align	4


	//----- nvinfo : EIATTR_CUDA_API_VERSION
	.align		4
        /*0000*/ 	.byte	0x04, 0x37
        /*0002*/ 	.short	(.L_9 - .L_8)
.L_8:
        /*0004*/ 	.word	0x0000007c


	//----- nvinfo : EIATTR_SW2861232_WAR
	.align		4
.L_9:
        /*0008*/ 	.byte	0x01, 0x35
	.zero		2


	//----- nvinfo : EIATTR_PARAM_CBANK
	.align		4
        /*000c*/ 	.byte	0x04, 0x0a
        /*000e*/ 	.short	(.L_11 - .L_10)
	.align		4
.L_10:
        /*0010*/ 	.word	index@(.nv.constant0.triton_poi_fused__to_copy_2)
        /*0014*/ 	.short	0x0160
        /*0016*/ 	.short	0x0020


	//----- nvinfo : EIATTR_CBANK_PARAM_SIZE
	.align		4
.L_11:
        /*0018*/ 	.byte	0x03, 0x19
        /*001a*/ 	.short	0x0020


	//----- nvinfo : EIATTR_KPARAM_INFO
	.align		4
        /*001c*/ 	.byte	0x04, 0x17
        /*001e*/ 	.short	(.L_13 - .L_12)
.L_12:
        /*0020*/ 	.word	0x00000000
        /*0024*/ 	.short	0x0003
        /*0026*/ 	.short	0x0018
        /*0028*/ 	.byte	0x00, 0xf4, 0x21, 0x00


	//----- nvinfo : EIATTR_KPARAM_INFO
	.align		4
.L_13:
        /*002c*/ 	.byte	0x04, 0x17
        /*002e*/ 	.short	(.L_15 - .L_14)
.L_14:
        /*0030*/ 	.word	0x00000000
        /*0034*/ 	.short	0x0002
        /*0036*/ 	.short	0x0010
        /*0038*/ 	.byte	0x00, 0xf0, 0x11, 0x00


	//----- nvinfo : EIATTR_KPARAM_INFO
	.align		4
.L_15:
        /*003c*/ 	.byte	0x04, 0x17
        /*003e*/ 	.short	(.L_17 - .L_16)
.L_16:
        /*0040*/ 	.word	0x00000000
        /*0044*/ 	.short	0x0001
        /*0046*/ 	.short	0x0008
        /*0048*/ 	.byte	0x00, 0xf4, 0x21, 0x00


	//----- nvinfo : EIATTR_KPARAM_INFO
	.align		4
.L_17:
        /*004c*/ 	.byte	0x04, 0x17
        /*004e*/ 	.short	(.L_19 - .L_18)
.L_18:
        /*0050*/ 	.word	0x00000000
        /*0054*/ 	.short	0x0000
        /*0056*/ 	.short	0x0000
        /*0058*/ 	.byte	0x00, 0xf4, 0x21, 0x00


	//----- nvinfo : EIATTR_MAXREG_COUNT
	.align		4
.L_19:
        /*005c*/ 	.byte	0x03, 0x1b
        /*005e*/ 	.short	0x00ff


	//----- nvinfo : EIATTR_EXIT_INSTR_OFFSETS
	.align		4
        /*0060*/ 	.byte	0x04, 0x1c
        /*0062*/ 	.short	(.L_21 - .L_20)


	//   ....[0]....
.L_20:
        /*0064*/ 	.word	0x000000f0


	//   ....[1]....
        /*0068*/ 	.word	0x00000130


	//----- nvinfo : EIATTR_REQNTID
	.align		4
.L_21:
        /*006c*/ 	.byte	0x04, 0x10
        /*006e*/ 	.short	(.L_23 - .L_22)
.L_22:
        /*0070*/ 	.word	0x00000080
        /*0074*/ 	.word	0x00000001
        /*0078*/ 	.word	0x00000001


	//----- nvinfo : EIATTR_CRS_STACK_SIZE
	.align		4
.L_23:
        /*007c*/ 	.byte	0x04, 0x1e
        /*007e*/ 	.short	(.L_25 - .L_24)
.L_24:
        /*0080*/ 	.word	0x00000000
.L_25:


//--------------------- .nv.callgraph             --------------------------
	.section	.nv.callgraph,"",@"SHT_CUDA_CALLGRAPH"
	.align	4
	.sectionentsize	8
	.align		4
        /*0000*/ 	.word	0x00000000
	.align		4
        /*0004*/ 	.word	0xffffffff
	.align		4
        /*0008*/ 	.word	0x00000000
	.align		4
        /*000c*/ 	.word	0xfffffffe
	.align		4
        /*0010*/ 	.word	0x00000000
	.align		4
        /*0014*/ 	.word	0xfffffffd
	.align		4
        /*0018*/ 	.word	0x00000000
	.align		4
        /*001c*/ 	.word	0xfffffffc


//--------------------- .nv.rel.action            --------------------------
	.section	.nv.rel.action,"",@"SHT_CUDA_RELOCINFO"
	.align	8
	.sectionentsize	8
        /*0000*/ 	.byte	0x73, 0x00, 0x00, 0x00, 0x00, 0x00, 0x00, 0x00, 0x00, 0x00, 0x00, 0x11, 0x25, 0x00, 0x05, 0x36


//--------------------- .nv.constant0.triton_poi_fused__to_copy_2 --------------------------
	.section	.nv.constant0.triton_poi_fused__to_copy_2,"a",@progbits
	.sectionflags	@""
	.align	4
.nv.constant0.triton_poi_fused__to_copy_2:
	.zero		384


//--------------------- .text.triton_poi_fused__to_copy_2 --------------------------
	.section	.text.triton_poi_fused__to_copy_2,"ax",@progbits
	.sectioninfo	@"SHI_REGISTERS=8"
	.align	128
        .global         triton_poi_fused__to_copy_2
        .type           triton_poi_fused__to_copy_2,@function
        .size           triton_poi_fused__to_copy_2,(.L_x_3 - triton_poi_fused__to_copy_2)
        .other          triton_poi_fused__to_copy_2,@"STO_CUDA_ENTRY STV_DEFAULT"
triton_poi_fused__to_copy_2:
.text.triton_poi_fused__to_copy_2:
[----:B------:R-:W-:Y:S02]  /*0000*/  IMAD.MOV.U32 R1, RZ, RZ, c[0x0][0x28] ;  /* 0x00000a00ff017624 */ /* 0x000fe400078e00ff */
[----:B------:R-:W0:Y:S01]  /*0010*/  S2R R0, SR_TID.X ;  /* 0x0000000000007919 */ /* 0x000e220000002100 */
[----:B------:R-:W-:Y:S01]  /*0020*/  ULDC.64 UR4, c[0x0][0x118] ;  /* 0x0000460000047ab9 */ /* 0x000fe20000000a00 */
[----:B------:R-:W-:Y:S01]  /*0030*/  BSSY B0, `(.L_x_0) ;  /* 0x000000b000007945 */ /* 0x000fe20003800000 */
[----:B------:R-:W-:Y:S01]  /*0040*/  IMAD.MOV.U32 R5, RZ, RZ, 0x2 ;  /* 0x00000002ff057424 */ /* 0x000fe200078e00ff */
[----:B------:R-:W1:Y:S01]  /*0050*/  S2R R3, SR_CTAID.X ;  /* 0x0000000000037919 */ /* 0x000e620000002500 */
[----:B------:R-:W-:Y:S02]  /*0060*/  MOV R2, RZ ;  /* 0x000000ff00027202 */ /* 0x000fe40000000f00 */
[----:B0-----:R-:W-:-:S04]  /*0070*/  LOP3.LUT R0, R0, 0x7f, RZ, 0xc0, !PT ;  /* 0x0000007f00007812 */ /* 0x001fc800078ec0ff */
[----:B-1----:R-:W-:-:S04]  /*0080*/  LEA R0, R3, R0, 0x7 ;  /* 0x0000000003007211 */ /* 0x002fc800078e38ff */
[----:B------:R-:W-:-:S13]  /*0090*/  ISETP.GE.AND P0, PT, R0, 0xc00, PT ;  /* 0x00000c000000780c */ /* 0x000fda0003f06270 */
[----:B------:R-:W-:Y:S05]  /*00a0*/  @P0 BRA `(.L_x_1) ;  /* 0x0000003000000947 */ /* 0x000fea0003800000 */
[----:B------:R-:W-:-:S04]  /*00b0*/  IMAD.MOV.U32 R3, RZ, RZ, 0x4 ;  /* 0x00000004ff037424 */ /* 0x000fc800078e00ff */
[----:B------:R-:W-:-:S06]  /*00c0*/  IMAD.WIDE R2, R0, R3, c[0x0][0x160] ;  /* 0x0000580000027625 */ /* 0x000fcc00078e0203 */
[----:B------:R0:W5:Y:S02]  /*00d0*/  LDG.E R2, [R2.64] ;  /* 0x0000000402027981 */ /* 0x000164000c1e1900 */
.L_x_1:
[----:B------:R-:W-:Y:S05]  /*00e0*/  BSYNC B0 ;  /* 0x0000000000007941 */ /* 0x000fea0003800000 */
.L_x_0:
[----:B------:R-:W-:Y:S05]  /*00f0*/  @P0 EXIT ;  /* 0x000000000000094d */ /* 0x000fea0003800000 */
[----:B-----5:R-:W-:Y:S01]  /*0100*/  F2FP.BF16.PACK_AB R4, RZ, R2 ;  /* 0x00000002ff04723e */ /* 0x020fe200000010ff */
[----:B0-----:R-:W-:-:S05]  /*0110*/  IMAD.WIDE R2, R0, R5, c[0x0][0x168] ;  /* 0x00005a0000027625 */ /* 0x001fca00078e0205 */
[----:B------:R-:W-:Y:S01]  /*0120*/  STG.E.U16 [R2.64], R4 ;  /* 0x0000000402007986 */ /* 0x000fe2000c101504 */
[----:B------:R-:W-:Y:S05]  /*0130*/  EXIT ;  /* 0x000000000000794d */ /* 0x000fea0003800000 */
.L_x_2:
[----:B------:R-:W-:-:S00]  /*0140*/  BRA `(.L_x_2) ;  /* 0xfffffff000007947 */ /* 0x000fc0000383ffff */
[----:B------:R-:W-:-:S00]  /*0150*/  NOP ;  /* 0x0000000000007918 */ /* 0x000fc00000000000 */
        /* <DEDUP_REMOVED lines=10> */
.L_x_3:
